//
// Generated by NVIDIA NVVM Compiler
//
// Compiler Build ID: CL-36424714
// Cuda compilation tools, release 13.0, V13.0.88
// Based on NVVM 20.0.0
//

.version 9.0
.target sm_100
.address_size 64

	// .globl	_Z6MatAddPA5_fS0_S0_

.visible .entry _Z6MatAddPA5_fS0_S0_(
	.param .u64 .ptr .align 1 _Z6MatAddPA5_fS0_S0__param_0,
	.param .u64 .ptr .align 1 _Z6MatAddPA5_fS0_S0__param_1,
	.param .u64 .ptr .align 1 _Z6MatAddPA5_fS0_S0__param_2
)
{
	.reg .pred 	%p<2>;
	.reg .b32 	%r<5>;
	.reg .b32 	%f<4>;
	.reg .b64 	%rd<15>;

	ld.param.u64 	%rd1, [_Z6MatAddPA5_fS0_S0__param_0];
	ld.param.u64 	%rd2, [_Z6MatAddPA5_fS0_S0__param_1];
	ld.param.u64 	%rd3, [_Z6MatAddPA5_fS0_S0__param_2];
	mov.u32 	%r1, %tid.x;
	mov.u32 	%r3, %tid.y;
	max.u32 	%r4, %r1, %r3;
	setp.gt.u32 	%p1, %r4, 4;
	@%p1 bra 	$L__BB0_2;
	cvta.to.global.u64 	%rd4, %rd1;
	cvta.to.global.u64 	%rd5, %rd2;
	cvta.to.global.u64 	%rd6, %rd3;
	mul.wide.u32 	%rd7, %r1, 20;
	add.s64 	%rd8, %rd4, %rd7;
	mul.wide.u32 	%rd9, %r3, 4;
	add.s64 	%rd10, %rd8, %rd9;
	ld.global.f32 	%f1, [%rd10];
	add.s64 	%rd11, %rd5, %rd7;
	add.s64 	%rd12, %rd11, %rd9;
	ld.global.f32 	%f2, [%rd12];
	add.f32 	%f3, %f1, %f2;
	add.s64 	%rd13, %rd6, %rd7;
	add.s64 	%rd14, %rd13, %rd9;
	st.global.f32 	[%rd14], %f3;
$L__BB0_2:
	ret;

}
	// .globl	_Z10setElementPA5_fS0_S0_
.visible .entry _Z10setElementPA5_fS0_S0_(
	.param .u64 .ptr .align 1 _Z10setElementPA5_fS0_S0__param_0,
	.param .u64 .ptr .align 1 _Z10setElementPA5_fS0_S0__param_1,
	.param .u64 .ptr .align 1 _Z10setElementPA5_fS0_S0__param_2
)
{
	.reg .pred 	%p<4>;
	.reg .b32 	%r<10>;
	.reg .b32 	%f<3>;
	.reg .b64 	%rd<11>;
	.reg .b64 	%fd<7>;

	ld.param.u64 	%rd1, [_Z10setElementPA5_fS0_S0__param_0];
	ld.param.u64 	%rd2, [_Z10setElementPA5_fS0_S0__param_1];
	mov.u32 	%r3, %tid.x;
	mov.u32 	%r4, %ctaid.x;
	mov.u32 	%r5, %ntid.x;
	mad.lo.s32 	%r1, %r4, %r5, %r3;
	mov.u32 	%r6, %tid.y;
	mov.u32 	%r7, %ctaid.y;
	mov.u32 	%r8, %ntid.y;
	mad.lo.s32 	%r9, %r7, %r8, %r6;
	setp.gt.s32 	%p1, %r1, 4;
	setp.gt.u32 	%p2, %r9, 4;
	or.pred  	%p3, %p1, %p2;
	@%p3 bra 	$L__BB1_2;
	cvta.to.global.u64 	%rd3, %rd1;
	cvta.to.global.u64 	%rd4, %rd2;
	cvt.rn.f64.s32 	%fd1, %r1;
	cvt.rn.f64.u32 	%fd2, %r9;
	mul.f64 	%fd3, %fd2, 0d4001AE147AE147AE;
	fma.rn.f64 	%fd4, %fd1, 0d400999999999999A, %fd3;
	cvt.rn.f32.f64 	%f1, %fd4;
	mul.wide.s32 	%rd5, %r1, 20;
	add.s64 	%rd6, %rd3, %rd5;
	mul.wide.u32 	%rd7, %r9, 4;
	add.s64 	%rd8, %rd6, %rd7;
	st.global.f32 	[%rd8], %f1;
	mul.f64 	%fd5, %fd2, 0d4008CCCCCCCCCCCD;
	fma.rn.f64 	%fd6, %fd1, 0d3FF4CCCCCCCCCCCD, %fd5;
	cvt.rn.f32.f64 	%f2, %fd6;
	add.s64 	%rd9, %rd4, %rd5;
	add.s64 	%rd10, %rd9, %rd7;
	st.global.f32 	[%rd10], %f2;
$L__BB1_2:
	ret;

}


// ===== COMPILED SASS (sm_100) =====

	.target	sm_100

	.elftype	@"ET_EXEC"


//--------------------- .note.nv.tkinfo           --------------------------
	.section	.note.nv.tkinfo,"",@"SHT_NOTE"
	.sectionflags	@"SHF_NOTE_NV_TKINFO"
	.tkinfo
        /*0018*/ 	.word	0x00000002
        /*0030*/ 	.string	""
        /*0030*/ 	.string	"ptxas"
        /*0030*/ 	.string	"Cuda compilation tools, release 13.0, V13.0.88"
        /*0030*/ 	.string	"Build cuda_13.0.r13.0/compiler.36424714_0"
        /*0030*/ 	.string	"-arch sm_100 -m 64 "



//--------------------- .note.nv.cuinfo           --------------------------
	.section	.note.nv.cuinfo,"",@"SHT_NOTE"
	.sectionflags	@"SHF_NOTE_NV_CUINFO"
        /*0018*/ 	.short	0x0002
        /*001a*/ 	.short	0x0064
        /*001c*/ 	.short	0x0082
	.zero		2


//--------------------- .nv.info                  --------------------------
	.section	.nv.info,"",@"SHT_CUDA_INFO"
	.align	4


	//----- nvinfo : EIATTR_REGCOUNT
	.align		4
        /*0000*/ 	.byte	0x04, 0x2f
        /*0002*/ 	.short	(.L_1 - .L_0)
	.align		4
.L_0:
        /*0004*/ 	.word	index@(_Z6MatAddPA5_fS0_S0_)
        /*0008*/ 	.word	0x0000000e


	//----- nvinfo : EIATTR_FRAME_SIZE
	.align		4
.L_1:
        /*000c*/ 	.byte	0x04, 0x11
        /*000e*/ 	.short	(.L_3 - .L_2)
	.align		4
.L_2:
        /*0010*/ 	.word	index@(_Z6MatAddPA5_fS0_S0_)
        /*0014*/ 	.word	0x00000000


	//----- nvinfo : EIATTR_REGCOUNT
	.align		4
.L_3:
        /*0018*/ 	.byte	0x04, 0x2f
        /*001a*/ 	.short	(.L_5 - .L_4)
	.align		4
.L_4:
        /*001c*/ 	.word	index@(_Z10setElementPA5_fS0_S0_)
        /*0020*/ 	.word	0x00000012


	//----- nvinfo : EIATTR_FRAME_SIZE
	.align		4
.L_5:
        /*0024*/ 	.byte	0x04, 0x11
        /*0026*/ 	.short	(.L_7 - .L_6)
	.align		4
.L_6:
        /*0028*/ 	.word	index@(_Z10setElementPA5_fS0_S0_)
        /*002c*/ 	.word	0x00000000


	//----- nvinfo : EIATTR_MIN_STACK_SIZE
	.align		4
.L_7:
        /*0030*/ 	.byte	0x04, 0x12
        /*0032*/ 	.short	(.L_9 - .L_8)
	.align		4
.L_8:
        /*0034*/ 	.word	index@(_Z10setElementPA5_fS0_S0_)
        /*0038*/ 	.word	0x00000000


	//----- nvinfo : EIATTR_MIN_STACK_SIZE
	.align		4
.L_9:
        /*003c*/ 	.byte	0x04, 0x12
        /*003e*/ 	.short	(.L_11 - .L_10)
	.align		4
.L_10:
        /*0040*/ 	.word	index@(_Z6MatAddPA5_fS0_S0_)
        /*0044*/ 	.word	0x00000000
.L_11:


//--------------------- .nv.compat                --------------------------
	.section	.nv.compat,"",@"SHT_CUDA_COMPAT_INFO"
	.align	4
        /*0000*/ 	.byte	0x02, 0x09, 0x00, 0x00, 0x02, 0x02, 0x01, 0x00, 0x02, 0x05, 0x05, 0x00, 0x03, 0x07, 0x01, 0x01
        /*0010*/ 	.byte	0x02, 0x03, 0x00, 0x00, 0x02, 0x06, 0x01, 0x00, 0x04, 0x0b, 0x08, 0x00, 0x01, 0x00, 0x00, 0x00
        /*0020*/ 	.byte	0x00, 0x00, 0x00, 0x00


//--------------------- .nv.info._Z10setElementPA5_fS0_S0_ --------------------------
	.section	.nv.info._Z10setElementPA5_fS0_S0_,"",@"SHT_CUDA_INFO"
	.sectionflags	@""
	.align	4


	//----- nvinfo : EIATTR_CUDA_API_VERSION
	.align		4
        /*0000*/ 	.byte	0x04, 0x37
        /*0002*/ 	.short	(.L_13 - .L_12)
.L_12:
        /*0004*/ 	.word	0x00000082


	//----- nvinfo : EIATTR_KPARAM_INFO
	.align		4
.L_13:
        /*0008*/ 	.byte	0x04, 0x17
        /*000a*/ 	.short	(.L_15 - .L_14)
.L_14:
        /*000c*/ 	.word	0x00000000
        /*0010*/ 	.short	0x0002
        /*0012*/ 	.short	0x0010
        /*0014*/ 	.byte	0x00, 0xf5, 0x21, 0x00


	//----- nvinfo : EIATTR_KPARAM_INFO
	.align		4
.L_15:
        /*0018*/ 	.byte	0x04, 0x17
        /*001a*/ 	.short	(.L_17 - .L_16)
.L_16:
        /*001c*/ 	.word	0x00000000
        /*0020*/ 	.short	0x0001
        /*0022*/ 	.short	0x0008
        /*0024*/ 	.byte	0x00, 0xf5, 0x21, 0x00


	//----- nvinfo : EIATTR_KPARAM_INFO
	.align		4
.L_17:
        /*0028*/ 	.byte	0x04, 0x17
        /*002a*/ 	.short	(.L_19 - .L_18)
.L_18:
        /*002c*/ 	.word	0x00000000
        /*0030*/ 	.short	0x0000
        /*0032*/ 	.short	0x0000
        /*0034*/ 	.byte	0x00, 0xf5, 0x21, 0x00


	//----- nvinfo : EIATTR_SPARSE_MMA_MASK
	.align		4
.L_19:
        /*0038*/ 	.byte	0x03, 0x50
        /*003a*/ 	.short	0x0000


	//----- nvinfo : EIATTR_MAXREG_COUNT
	.align		4
        /*003c*/ 	.byte	0x03, 0x1b
        /*003e*/ 	.short	0x00ff


	//----- nvinfo : EIATTR_MERCURY_ISA_VERSION
	.align		4
        /*0040*/ 	.byte	0x03, 0x5f
        /*0042*/ 	.short	0x0101


	//----- nvinfo : EIATTR_VRC_CTA_INIT_COUNT
	.align		4
        /*0044*/ 	.byte	0x02, 0x4a
	.zero		1
	.zero		1


	//----- nvinfo : EIATTR_EXIT_INSTR_OFFSETS
	.align		4
        /*0048*/ 	.byte	0x04, 0x1c
        /*004a*/ 	.short	(.L_21 - .L_20)


	//   ....[0]....
.L_20:
        /*004c*/ 	.word	0x000000b0


	//   ....[1]....
        /*0050*/ 	.word	0x00000250


	//----- nvinfo : EIATTR_CBANK_PARAM_SIZE
	.align		4
.L_21:
        /*0054*/ 	.byte	0x03, 0x19
        /*0056*/ 	.short	0x0018


	//----- nvinfo : EIATTR_PARAM_CBANK
	.align		4
        /*0058*/ 	.byte	0x04, 0x0a
        /*005a*/ 	.short	(.L_23 - .L_22)
	.align		4
.L_22:
        /*005c*/ 	.word	index@(.nv.constant0._Z10setElementPA5_fS0_S0_)
        /*0060*/ 	.short	0x0380
        /*0062*/ 	.short	0x0018


	//----- nvinfo : EIATTR_SW_WAR
	.align		4
.L_23:
        /*0064*/ 	.byte	0x04, 0x36
        /*0066*/ 	.short	(.L_25 - .L_24)
.L_24:
        /*0068*/ 	.word	0x00000008
.L_25:


//--------------------- .nv.info._Z6MatAddPA5_fS0_S0_ --------------------------
	.section	.nv.info._Z6MatAddPA5_fS0_S0_,"",@"SHT_CUDA_INFO"
	.sectionflags	@""
	.align	4


	//----- nvinfo : EIATTR_CUDA_API_VERSION
	.align		4
        /*0000*/ 	.byte	0x04, 0x37
        /*0002*/ 	.short	(.L_27 - .L_26)
.L_26:
        /*0004*/ 	.word	0x00000082


	//----- nvinfo : EIATTR_KPARAM_INFO
	.align		4
.L_27:
        /*0008*/ 	.byte	0x04, 0x17
        /*000a*/ 	.short	(.L_29 - .L_28)
.L_28:
        /*000c*/ 	.word	0x00000000
        /*0010*/ 	.short	0x0002
        /*0012*/ 	.short	0x0010
        /*0014*/ 	.byte	0x00, 0xf5, 0x21, 0x00


	//----- nvinfo : EIATTR_KPARAM_INFO
	.align		4
.L_29:
        /*0018*/ 	.byte	0x04, 0x17
        /*001a*/ 	.short	(.L_31 - .L_30)
.L_30:
        /*001c*/ 	.word	0x00000000
        /*0020*/ 	.short	0x0001
        /*0022*/ 	.short	0x0008
        /*0024*/ 	.byte	0x00, 0xf5, 0x21, 0x00


	//----- nvinfo : EIATTR_KPARAM_INFO
	.align		4
.L_31:
        /*0028*/ 	.byte	0x04, 0x17
        /*002a*/ 	.short	(.L_33 - .L_32)
.L_32:
        /*002c*/ 	.word	0x00000000
        /*0030*/ 	.short	0x0000
        /*0032*/ 	.short	0x0000
        /*0034*/ 	.byte	0x00, 0xf5, 0x21, 0x00


	//----- nvinfo : EIATTR_SPARSE_MMA_MASK
	.align		4
.L_33:
        /*0038*/ 	.byte	0x03, 0x50
        /*003a*/ 	.short	0x0000


	//----- nvinfo : EIATTR_MAXREG_COUNT
	.align		4
        /*003c*/ 	.byte	0x03, 0x1b
        /*003e*/ 	.short	0x00ff


	//----- nvinfo : EIATTR_MERCURY_ISA_VERSION
	.align		4
        /*0040*/ 	.byte	0x03, 0x5f
        /*0042*/ 	.short	0x0101


	//----- nvinfo : EIATTR_VRC_CTA_INIT_COUNT
	.align		4
        /*0044*/ 	.byte	0x02, 0x4a
	.zero		1
	.zero		1


	//----- nvinfo : EIATTR_EXIT_INSTR_OFFSETS
	.align		4
        /*0048*/ 	.byte	0x04, 0x1c
        /*004a*/ 	.short	(.L_35 - .L_34)


	//   ....[0]....
.L_34:
        /*004c*/ 	.word	0x00000050


	//   ....[1]....
        /*0050*/ 	.word	0x00000140


	//----- nvinfo : EIATTR_CBANK_PARAM_SIZE
	.align		4
.L_35:
        /*0054*/ 	.byte	0x03, 0x19
        /*0056*/ 	.short	0x0018


	//----- nvinfo : EIATTR_PARAM_CBANK
	.align		4
        /*0058*/ 	.byte	0x04, 0x0a
        /*005a*/ 	.short	(.L_37 - .L_36)
	.align		4
.L_36:
        /*005c*/ 	.word	index@(.nv.constant0._Z6MatAddPA5_fS0_S0_)
        /*0060*/ 	.short	0x0380
        /*0062*/ 	.short	0x0018


	//----- nvinfo : EIATTR_SW_WAR
	.align		4
.L_37:
        /*0064*/ 	.byte	0x04, 0x36
        /*0066*/ 	.short	(.L_39 - .L_38)
.L_38:
        /*0068*/ 	.word	0x00000008
.L_39:


//--------------------- .nv.callgraph             --------------------------
	.section	.nv.callgraph,"",@"SHT_CUDA_CALLGRAPH"
	.align	4
	.sectionentsize	8
	.align		4
        /*0000*/ 	.word	0x00000000
	.align		4
        /*0004*/ 	.word	0xffffffff
	.align		4
        /*0008*/ 	.word	0x00000000
	.align		4
        /*000c*/ 	.word	0xfffffffe
	.align		4
        /*0010*/ 	.word	0x00000000
	.align		4
        /*0014*/ 	.word	0xfffffffd
	.align		4
        /*0018*/ 	.word	0x00000000
	.align		4
        /*001c*/ 	.word	0xfffffffc


//--------------------- .text._Z10setElementPA5_fS0_S0_ --------------------------
	.section	.text._Z10setElementPA5_fS0_S0_,"ax",@progbits
	.align	128
        .global         _Z10setElementPA5_fS0_S0_
        .type           _Z10setElementPA5_fS0_S0_,@function
        .size           _Z10setElementPA5_fS0_S0_,(.L_x_2 - _Z10setElementPA5_fS0_S0_)
        .other          _Z10setElementPA5_fS0_S0_,@"STO_CUDA_ENTRY STV_DEFAULT"
_Z10setElementPA5_fS0_S0_:
.text._Z10setElementPA5_fS0_S0_:
[----:B------:R-:W-:Y:S01]  /*0000*/  LDC R1, c[0x0][0x37c] ;  /* 0x0000df00ff017b82 */ /* 0x000fe20000000800 */
[----:B------:R-:W0:Y:S07]  /*0010*/  S2R R15, SR_TID.Y ;  /* 0x00000000000f7919 */ /* 0x000e2e0000002200 */
[----:B------:R-:W1:Y:S01]  /*0020*/  LDC R0, c[0x0][0x360] ;  /* 0x0000d800ff007b82 */ /* 0x000e620000000800 */
[----:B------:R-:W1:Y:S07]  /*0030*/  S2R R13, SR_TID.X ;  /* 0x00000000000d7919 */ /* 0x000e6e0000002100 */
[----:B------:R-:W0:Y:S08]  /*0040*/  S2UR UR5, SR_CTAID.Y ;  /* 0x00000000000579c3 */ /* 0x000e300000002600 */
[----:B------:R-:W0:Y:S08]  /*0050*/  LDC R2, c[0x0][0x364] ;  /* 0x0000d900ff027b82 */ /* 0x000e300000000800 */
[----:B------:R-:W1:Y:S01]  /*0060*/  S2UR UR4, SR_CTAID.X ;  /* 0x00000000000479c3 */ /* 0x000e620000002500 */
[----:B0-----:R-:W-:-:S05]  /*0070*/  IMAD R15, R2, UR5, R15 ;  /* 0x00000005020f7c24 */ /* 0x001fca000f8e020f */
[----:B------:R-:W-:Y:S01]  /*0080*/  ISETP.GT.U32.AND P0, PT, R15, 0x4, PT ;  /* 0x000000040f00780c */ /* 0x000fe20003f04070 */
[----:B-1----:R-:W-:-:S05]  /*0090*/  IMAD R13, R0, UR4, R13 ;  /* 0x00000004000d7c24 */ /* 0x002fca000f8e020d */
[----:B------:R-:W-:-:S13]  /*00a0*/  ISETP.GT.OR P0, PT, R13, 0x4, P0 ;  /* 0x000000040d00780c */ /* 0x000fda0000704670 */
[----:B------:R-:W-:Y:S05]  /*00b0*/  @P0 EXIT ;  /* 0x000000000000094d */ /* 0x000fea0003800000 */
[----:B------:R-:W0:Y:S01]  /*00c0*/  I2F.F64.U32 R4, R15 ;  /* 0x0000000f00047312 */ /* 0x000e220000201800 */
[----:B------:R-:W-:Y:S01]  /*00d0*/  UMOV UR4, 0x7ae147ae ;  /* 0x7ae147ae00047882 */ /* 0x000fe20000000000 */
[----:B------:R-:W-:Y:S01]  /*00e0*/  UMOV UR5, 0x4001ae14 ;  /* 0x4001ae1400057882 */ /* 0x000fe20000000000 */
[----:B------:R-:W1:Y:S01]  /*00f0*/  LDC.64 R8, c[0x0][0x380] ;  /* 0x0000e000ff087b82 */ /* 0x000e620000000a00 */
[----:B------:R-:W-:Y:S01]  /*0100*/  UMOV UR6, 0xcccccccd ;  /* 0xcccccccd00067882 */ /* 0x000fe20000000000 */
[----:B------:R-:W-:-:S03]  /*0110*/  UMOV UR7, 0x4008cccc ;  /* 0x4008cccc00077882 */ /* 0x000fc60000000000 */
[----:B------:R-:W2:Y:S03]  /*0120*/  I2F.F64 R2, R13 ;  /* 0x0000000d00027312 */ /* 0x000ea60000201c00 */
[----:B------:R-:W3:Y:S01]  /*0130*/  LDC.64 R10, c[0x0][0x388] ;  /* 0x0000e200ff0a7b82 */ /* 0x000ee20000000a00 */
[C---:B0-----:R-:W-:Y:S01]  /*0140*/  DMUL R6, R4.reuse, UR4 ;  /* 0x0000000404067c28 */ /* 0x041fe20008000000 */
[----:B------:R-:W-:Y:S01]  /*0150*/  UMOV UR4, 0x9999999a ;  /* 0x9999999a00047882 */ /* 0x000fe20000000000 */
[----:B------:R-:W-:Y:S01]  /*0160*/  DMUL R4, R4, UR6 ;  /* 0x0000000604047c28 */ /* 0x000fe20008000000 */
[----:B------:R-:W-:-:S05]  /*0170*/  UMOV UR5, 0x40099999 ;  /* 0x4009999900057882 */ /* 0x000fca0000000000 */
[C---:B--2---:R-:W-:Y:S01]  /*0180*/  DFMA R6, R2.reuse, UR4, R6 ;  /* 0x0000000402067c2b */ /* 0x044fe20008000006 */
[----:B------:R-:W-:Y:S01]  /*0190*/  UMOV UR4, 0xcccccccd ;  /* 0xcccccccd00047882 */ /* 0x000fe20000000000 */
[----:B------:R-:W-:Y:S02]  /*01a0*/  UMOV UR5, 0x3ff4cccc ;  /* 0x3ff4cccc00057882 */ /* 0x000fe40000000000 */
[----:B------:R-:W-:Y:S02]  /*01b0*/  DFMA R4, R2, UR4, R4 ;  /* 0x0000000402047c2b */ /* 0x000fe40008000004 */
[----:B------:R-:W0:Y:S01]  /*01c0*/  LDCU.64 UR4, c[0x0][0x358] ;  /* 0x00006b00ff0477ac */ /* 0x000e220008000a00 */
[----:B-1----:R-:W-:-:S03]  /*01d0*/  IMAD.WIDE R2, R13, 0x14, R8 ;  /* 0x000000140d027825 */ /* 0x002fc600078e0208 */
[----:B------:R-:W0:Y:S01]  /*01e0*/  F2F.F32.F64 R7, R6 ;  /* 0x0000000600077310 */ /* 0x000e220000301000 */
[----:B---3--:R-:W-:-:S04]  /*01f0*/  IMAD.WIDE R8, R13, 0x14, R10 ;  /* 0x000000140d087825 */ /* 0x008fc800078e020a */
[----:B------:R-:W-:-:S03]  /*0200*/  IMAD.WIDE.U32 R2, R15, 0x4, R2 ;  /* 0x000000040f027825 */ /* 0x000fc600078e0002 */
[----:B------:R-:W1:Y:S01]  /*0210*/  F2F.F32.F64 R5, R4 ;  /* 0x0000000400057310 */ /* 0x000e620000301000 */
[----:B------:R-:W-:Y:S01]  /*0220*/  IMAD.WIDE.U32 R8, R15, 0x4, R8 ;  /* 0x000000040f087825 */ /* 0x000fe200078e0008 */
[----:B0-----:R-:W-:Y:S04]  /*0230*/  STG.E desc[UR4][R2.64], R7 ;  /* 0x0000000702007986 */ /* 0x001fe8000c101904 */
[----:B-1----:R-:W-:Y:S01]  /*0240*/  STG.E desc[UR4][R8.64], R5 ;  /* 0x0000000508007986 */ /* 0x002fe2000c101904 */
[----:B------:R-:W-:Y:S05]  /*0250*/  EXIT ;  /* 0x000000000000794d */ /* 0x000fea0003800000 */
.L_x_0:
[----:B------:R-:W-:-:S00]  /*0260*/  BRA `(.L_x_0) ;  /* 0xfffffffc00fc7947 */ /* 0x000fc0000383ffff */
[----:B------:R-:W-:-:S00]  /*0270*/  NOP ;  /* 0x0000000000007918 */ /* 0x000fc00000000000 */
        /* <DEDUP_REMOVED lines=8> */
.L_x_2:


//--------------------- .text._Z6MatAddPA5_fS0_S0_ --------------------------
	.section	.text._Z6MatAddPA5_fS0_S0_,"ax",@progbits
	.align	128
        .global         _Z6MatAddPA5_fS0_S0_
        .type           _Z6MatAddPA5_fS0_S0_,@function
        .size           _Z6MatAddPA5_fS0_S0_,(.L_x_3 - _Z6MatAddPA5_fS0_S0_)
        .other          _Z6MatAddPA5_fS0_S0_,@"STO_CUDA_ENTRY STV_DEFAULT"
_Z6MatAddPA5_fS0_S0_:
.text._Z6MatAddPA5_fS0_S0_:
[----:B------:R-:W-:Y:S01]  /*0000*/  LDC R1, c[0x0][0x37c] ;  /* 0x0000df00ff017b82 */ /* 0x000fe20000000800 */
[----:B------:R-:W0:Y:S01]  /*0010*/  S2R R9, SR_TID.X ;  /* 0x0000000000097919 */ /* 0x000e220000002100 */
[----:B------:R-:W0:Y:S02]  /*0020*/  S2R R11, SR_TID.Y ;  /* 0x00000000000b7919 */ /* 0x000e240000002200 */
[----:B0-----:R-:W-:-:S04]  /*0030*/  VIMNMX.U32 R0, PT, PT, R9, R11, !PT ;  /* 0x0000000b09007248 */ /* 0x001fc80007fe0000 */
[----:B------:R-:W-:-:S13]  /*0040*/  ISETP.GT.U32.AND P0, PT, R0, 0x4, PT ;  /* 0x000000040000780c */ /* 0x000fda0003f04070 */
[----:B------:R-:W-:Y:S05]  /*0050*/  @P0 EXIT ;  /* 0x000000000000094d */ /* 0x000fea0003800000 */
[----:B------:R-:W0:Y:S01]  /*0060*/  LDC.64 R2, c[0x0][0x380] ;  /* 0x0000e000ff027b82 */ /* 0x000e220000000a00 */
[----:B------:R-:W1:Y:S07]  /*0070*/  LDCU.64 UR4, c[0x0][0x358] ;  /* 0x00006b00ff0477ac */ /* 0x000e6e0008000a00 */
[----:B------:R-:W2:Y:S08]  /*0080*/  LDC.64 R4, c[0x0][0x388] ;  /* 0x0000e200ff047b82 */ /* 0x000eb00000000a00 */
[----:B------:R-:W3:Y:S01]  /*0090*/  LDC.64 R6, c[0x0][0x390] ;  /* 0x0000e400ff067b82 */ /* 0x000ee20000000a00 */
[----:B0-----:R-:W-:-:S04]  /*00a0*/  IMAD.WIDE.U32 R2, R9, 0x14, R2 ;  /* 0x0000001409027825 */ /* 0x001fc800078e0002 */
[----:B------:R-:W-:-:S04]  /*00b0*/  IMAD.WIDE.U32 R2, R11, 0x4, R2 ;  /* 0x000000040b027825 */ /* 0x000fc800078e0002 */
[----:B--2---:R-:W-:Y:S02]  /*00c0*/  IMAD.WIDE.U32 R4, R9, 0x14, R4 ;  /* 0x0000001409047825 */ /* 0x004fe400078e0004 */
[----:B-1----:R-:W2:Y:S02]  /*00d0*/  LDG.E R2, desc[UR4][R2.64] ;  /* 0x0000000402027981 */ /* 0x002ea4000c1e1900 */
[----:B------:R-:W-:-:S06]  /*00e0*/  IMAD.WIDE.U32 R4, R11, 0x4, R4 ;  /* 0x000000040b047825 */ /* 0x000fcc00078e0004 */
[----:B------:R-:W2:Y:S01]  /*00f0*/  LDG.E R5, desc[UR4][R4.64] ;  /* 0x0000000404057981 */ /* 0x000ea2000c1e1900 */
[----:B---3--:R-:W-:-:S04]  /*0100*/  IMAD.WIDE.U32 R6, R9, 0x14, R6 ;  /* 0x0000001409067825 */ /* 0x008fc800078e0006 */
[----:B------:R-:W-:-:S04]  /*0110*/  IMAD.WIDE.U32 R6, R11, 0x4, R6 ;  /* 0x000000040b067825 */ /* 0x000fc800078e0006 */
[----:B--2---:R-:W-:-:S05]  /*0120*/  FADD R9, R2, R5 ;  /* 0x0000000502097221 */ /* 0x004fca0000000000 */
[----:B------:R-:W-:Y:S01]  /*0130*/  STG.E desc[UR4][R6.64], R9 ;  /* 0x0000000906007986 */ /* 0x000fe2000c101904 */
[----:B------:R-:W-:Y:S05]  /*0140*/  EXIT ;  /* 0x000000000000794d */ /* 0x000fea0003800000 */
.L_x_1:
        /* <DEDUP_REMOVED lines=11> */
.L_x_3:


//--------------------- .nv.shared.reserved.0     --------------------------
	.section	.nv.shared.reserved.0,"aw",@nobits
	.weak		__nv_reservedSMEM_offset_0_alias
	.size		__nv_reservedSMEM_offset_0_alias, 0, 64
	.other		__nv_reservedSMEM_offset_0_alias,@"STO_CUDA_RESERVED_SHARED STV_DEFAULT"
__nv_reservedSMEM_offset_0_alias:
	.zero		0
	.zero		64


//--------------------- .nv.constant0._Z10setElementPA5_fS0_S0_ --------------------------
	.section	.nv.constant0._Z10setElementPA5_fS0_S0_,"a",@progbits
	.sectionflags	@""
	.align	4
.nv.constant0._Z10setElementPA5_fS0_S0_:
	.zero		920


//--------------------- .nv.constant0._Z6MatAddPA5_fS0_S0_ --------------------------
	.section	.nv.constant0._Z6MatAddPA5_fS0_S0_,"a",@progbits
	.sectionflags	@""
	.align	4
.nv.constant0._Z6MatAddPA5_fS0_S0_:
	.zero		920


//--------------------- SYMBOLS --------------------------

	.type		.nv.reservedSmem.offset0,@object
	.size		.nv.reservedSmem.offset0,0x4
